//
// Generated by NVIDIA NVVM Compiler
//
// Compiler Build ID: CL-36424714
// Cuda compilation tools, release 13.0, V13.0.88
// Based on NVVM 20.0.0
//

.version 9.0
.target sm_100
.address_size 64

	// .globl	_Z12squareKernelPiS_

.visible .entry _Z12squareKernelPiS_(
	.param .u64 .ptr .align 1 _Z12squareKernelPiS__param_0,
	.param .u64 .ptr .align 1 _Z12squareKernelPiS__param_1
)
{
	.reg .b32 	%r<7>;
	.reg .b64 	%rd<8>;

	ld.param.u64 	%rd1, [_Z12squareKernelPiS__param_0];
	ld.param.u64 	%rd2, [_Z12squareKernelPiS__param_1];
	cvta.to.global.u64 	%rd3, %rd2;
	cvta.to.global.u64 	%rd4, %rd1;
	mov.u32 	%r1, %ctaid.x;
	mov.u32 	%r2, %ntid.x;
	mov.u32 	%r3, %tid.x;
	mad.lo.s32 	%r4, %r1, %r2, %r3;
	mul.wide.s32 	%rd5, %r4, 4;
	add.s64 	%rd6, %rd4, %rd5;
	ld.global.u32 	%r5, [%rd6];
	mul.lo.s32 	%r6, %r5, %r5;
	add.s64 	%rd7, %rd3, %rd5;
	st.global.u32 	[%rd7], %r6;
	ret;

}


// ===== COMPILED SASS (sm_100) =====

	.target	sm_100

	.elftype	@"ET_EXEC"


//--------------------- .note.nv.tkinfo           --------------------------
	.section	.note.nv.tkinfo,"",@"SHT_NOTE"
	.sectionflags	@"SHF_NOTE_NV_TKINFO"
	.tkinfo
        /*0018*/ 	.word	0x00000002
        /*0030*/ 	.string	""
        /*0030*/ 	.string	"ptxas"
        /*0030*/ 	.string	"Cuda compilation tools, release 13.0, V13.0.88"
        /*0030*/ 	.string	"Build cuda_13.0.r13.0/compiler.36424714_0"
        /*0030*/ 	.string	"-arch sm_100 -m 64 "



//--------------------- .note.nv.cuinfo           --------------------------
	.section	.note.nv.cuinfo,"",@"SHT_NOTE"
	.sectionflags	@"SHF_NOTE_NV_CUINFO"
        /*0018*/ 	.short	0x0002
        /*001a*/ 	.short	0x0064
        /*001c*/ 	.short	0x0082
	.zero		2


//--------------------- .nv.info                  --------------------------
	.section	.nv.info,"",@"SHT_CUDA_INFO"
	.align	4


	//----- nvinfo : EIATTR_REGCOUNT
	.align		4
        /*0000*/ 	.byte	0x04, 0x2f
        /*0002*/ 	.short	(.L_1 - .L_0)
	.align		4
.L_0:
        /*0004*/ 	.word	index@(_Z12squareKernelPiS_)
        /*0008*/ 	.word	0x0000000a


	//----- nvinfo : EIATTR_FRAME_SIZE
	.align		4
.L_1:
        /*000c*/ 	.byte	0x04, 0x11
        /*000e*/ 	.short	(.L_3 - .L_2)
	.align		4
.L_2:
        /*0010*/ 	.word	index@(_Z12squareKernelPiS_)
        /*0014*/ 	.word	0x00000000


	//----- nvinfo : EIATTR_MIN_STACK_SIZE
	.align		4
.L_3:
        /*0018*/ 	.byte	0x04, 0x12
        /*001a*/ 	.short	(.L_5 - .L_4)
	.align		4
.L_4:
        /*001c*/ 	.word	index@(_Z12squareKernelPiS_)
        /*0020*/ 	.word	0x00000000
.L_5:


//--------------------- .nv.compat                --------------------------
	.section	.nv.compat,"",@"SHT_CUDA_COMPAT_INFO"
	.align	4
        /*0000*/ 	.byte	0x02, 0x09, 0x00, 0x00, 0x02, 0x02, 0x01, 0x00, 0x02, 0x05, 0x05, 0x00, 0x03, 0x07, 0x01, 0x01
        /*0010*/ 	.byte	0x02, 0x03, 0x00, 0x00, 0x02, 0x06, 0x01, 0x00, 0x04, 0x0b, 0x08, 0x00, 0x09, 0x00, 0x00, 0x00
        /*0020*/ 	.byte	0x00, 0x00, 0x00, 0x00


//--------------------- .nv.info._Z12squareKernelPiS_ --------------------------
	.section	.nv.info._Z12squareKernelPiS_,"",@"SHT_CUDA_INFO"
	.sectionflags	@""
	.align	4


	//----- nvinfo : EIATTR_CUDA_API_VERSION
	.align		4
        /*0000*/ 	.byte	0x04, 0x37
        /*0002*/ 	.short	(.L_7 - .L_6)
.L_6:
        /*0004*/ 	.word	0x00000082


	//----- nvinfo : EIATTR_KPARAM_INFO
	.align		4
.L_7:
        /*0008*/ 	.byte	0x04, 0x17
        /*000a*/ 	.short	(.L_9 - .L_8)
.L_8:
        /*000c*/ 	.word	0x00000000
        /*0010*/ 	.short	0x0001
        /*0012*/ 	.short	0x0008
        /*0014*/ 	.byte	0x00, 0xf5, 0x21, 0x00


	//----- nvinfo : EIATTR_KPARAM_INFO
	.align		4
.L_9:
        /*0018*/ 	.byte	0x04, 0x17
        /*001a*/ 	.short	(.L_11 - .L_10)
.L_10:
        /*001c*/ 	.word	0x00000000
        /*0020*/ 	.short	0x0000
        /*0022*/ 	.short	0x0000
        /*0024*/ 	.byte	0x00, 0xf5, 0x21, 0x00


	//----- nvinfo : EIATTR_SPARSE_MMA_MASK
	.align		4
.L_11:
        /*0028*/ 	.byte	0x03, 0x50
        /*002a*/ 	.short	0x0000


	//----- nvinfo : EIATTR_MAXREG_COUNT
	.align		4
        /*002c*/ 	.byte	0x03, 0x1b
        /*002e*/ 	.short	0x00ff


	//----- nvinfo : EIATTR_MERCURY_ISA_VERSION
	.align		4
        /*0030*/ 	.byte	0x03, 0x5f
        /*0032*/ 	.short	0x0101


	//----- nvinfo : EIATTR_VRC_CTA_INIT_COUNT
	.align		4
        /*0034*/ 	.byte	0x02, 0x4a
	.zero		1
	.zero		1


	//----- nvinfo : EIATTR_EXIT_INSTR_OFFSETS
	.align		4
        /*0038*/ 	.byte	0x04, 0x1c
        /*003a*/ 	.short	(.L_13 - .L_12)


	//   ....[0]....
.L_12:
        /*003c*/ 	.word	0x000000d0


	//----- nvinfo : EIATTR_CBANK_PARAM_SIZE
	.align		4
.L_13:
        /*0040*/ 	.byte	0x03, 0x19
        /*0042*/ 	.short	0x0010


	//----- nvinfo : EIATTR_PARAM_CBANK
	.align		4
        /*0044*/ 	.byte	0x04, 0x0a
        /*0046*/ 	.short	(.L_15 - .L_14)
	.align		4
.L_14:
        /*0048*/ 	.word	index@(.nv.constant0._Z12squareKernelPiS_)
        /*004c*/ 	.short	0x0380
        /*004e*/ 	.short	0x0010


	//----- nvinfo : EIATTR_SW_WAR
	.align		4
.L_15:
        /*0050*/ 	.byte	0x04, 0x36
        /*0052*/ 	.short	(.L_17 - .L_16)
.L_16:
        /*0054*/ 	.word	0x00000008
.L_17:


//--------------------- .nv.callgraph             --------------------------
	.section	.nv.callgraph,"",@"SHT_CUDA_CALLGRAPH"
	.align	4
	.sectionentsize	8
	.align		4
        /*0000*/ 	.word	0x00000000
	.align		4
        /*0004*/ 	.word	0xffffffff
	.align		4
        /*0008*/ 	.word	0x00000000
	.align		4
        /*000c*/ 	.word	0xfffffffe
	.align		4
        /*0010*/ 	.word	0x00000000
	.align		4
        /*0014*/ 	.word	0xfffffffd
	.align		4
        /*0018*/ 	.word	0x00000000
	.align		4
        /*001c*/ 	.word	0xfffffffc


//--------------------- .text._Z12squareKernelPiS_ --------------------------
	.section	.text._Z12squareKernelPiS_,"ax",@progbits
	.align	128
        .global         _Z12squareKernelPiS_
        .type           _Z12squareKernelPiS_,@function
        .size           _Z12squareKernelPiS_,(.L_x_1 - _Z12squareKernelPiS_)
        .other          _Z12squareKernelPiS_,@"STO_CUDA_ENTRY STV_DEFAULT"
_Z12squareKernelPiS_:
.text._Z12squareKernelPiS_:
[----:B------:R-:W-:Y:S01]  /*0000*/  LDC R1, c[0x0][0x37c] ;  /* 0x0000df00ff017b82 */ /* 0x000fe20000000800 */
[----:B------:R-:W0:Y:S07]  /*0010*/  S2R R0, SR_TID.X ;  /* 0x0000000000007919 */ /* 0x000e2e0000002100 */
[----:B------:R-:W0:Y:S01]  /*0020*/  S2UR UR6, SR_CTAID.X ;  /* 0x00000000000679c3 */ /* 0x000e220000002500 */
[----:B------:R-:W1:Y:S07]  /*0030*/  LDCU.64 UR4, c[0x0][0x358] ;  /* 0x00006b00ff0477ac */ /* 0x000e6e0008000a00 */
[----:B------:R-:W0:Y:S08]  /*0040*/  LDC R7, c[0x0][0x360] ;  /* 0x0000d800ff077b82 */ /* 0x000e300000000800 */
[----:B------:R-:W2:Y:S08]  /*0050*/  LDC.64 R2, c[0x0][0x380] ;  /* 0x0000e000ff027b82 */ /* 0x000eb00000000a00 */
[----:B------:R-:W3:Y:S01]  /*0060*/  LDC.64 R4, c[0x0][0x388] ;  /* 0x0000e200ff047b82 */ /* 0x000ee20000000a00 */
[----:B0-----:R-:W-:-:S04]  /*0070*/  IMAD R7, R7, UR6, R0 ;  /* 0x0000000607077c24 */ /* 0x001fc8000f8e0200 */
[----:B--2---:R-:W-:-:S06]  /*0080*/  IMAD.WIDE R2, R7, 0x4, R2 ;  /* 0x0000000407027825 */ /* 0x004fcc00078e0202 */
[----:B-1----:R-:W2:Y:S01]  /*0090*/  LDG.E R2, desc[UR4][R2.64] ;  /* 0x0000000402027981 */ /* 0x002ea2000c1e1900 */
[----:B---3--:R-:W-:-:S04]  /*00a0*/  IMAD.WIDE R4, R7, 0x4, R4 ;  /* 0x0000000407047825 */ /* 0x008fc800078e0204 */
[----:B--2---:R-:W-:-:S05]  /*00b0*/  IMAD R7, R2, R2, RZ ;  /* 0x0000000202077224 */ /* 0x004fca00078e02ff */
[----:B------:R-:W-:Y:S01]  /*00c0*/  STG.E desc[UR4][R4.64], R7 ;  /* 0x0000000704007986 */ /* 0x000fe2000c101904 */
[----:B------:R-:W-:Y:S05]  /*00d0*/  EXIT ;  /* 0x000000000000794d */ /* 0x000fea0003800000 */
.L_x_0:
[----:B------:R-:W-:-:S00]  /*00e0*/  BRA `(.L_x_0) ;  /* 0xfffffffc00fc7947 */ /* 0x000fc0000383ffff */
[----:B------:R-:W-:-:S00]  /*00f0*/  NOP ;  /* 0x0000000000007918 */ /* 0x000fc00000000000 */
        /* <DEDUP_REMOVED lines=8> */
.L_x_1:


//--------------------- .nv.shared.reserved.0     --------------------------
	.section	.nv.shared.reserved.0,"aw",@nobits
	.weak		__nv_reservedSMEM_offset_0_alias
	.size		__nv_reservedSMEM_offset_0_alias, 0, 64
	.other		__nv_reservedSMEM_offset_0_alias,@"STO_CUDA_RESERVED_SHARED STV_DEFAULT"
__nv_reservedSMEM_offset_0_alias:
	.zero		0
	.zero		64


//--------------------- .nv.constant0._Z12squareKernelPiS_ --------------------------
	.section	.nv.constant0._Z12squareKernelPiS_,"a",@progbits
	.sectionflags	@""
	.align	4
.nv.constant0._Z12squareKernelPiS_:
	.zero		912


//--------------------- SYMBOLS --------------------------

	.type		.nv.reservedSmem.offset0,@object
	.size		.nv.reservedSmem.offset0,0x4
